	.headerflags	@"EF_CUDA_TEXMODE_UNIFIED EF_CUDA_64BIT_ADDRESS EF_CUDA_ACCELERATORS EF_CUDA_SM90 EF_CUDA_VIRTUAL_SM(EF_CUDA_SM90)"
	.elftype	@"ET_EXEC"


//--------------------- .nv.info                  --------------------------
	.section	.nv.info,"",@"SHT_CUDA_INFO"
	.align	4


	//----- nvinfo : EIATTR_REGCOUNT
	.align		4
        /*0000*/ 	.byte	0x04, 0x2f
        /*0002*/ 	.short	(.L_1 - .L_0)
	.align		4
.L_0:
        /*0004*/ 	.word	index@(triton_poi_fused_cat_0)
        /*0008*/ 	.word	0x00000010


	//----- nvinfo : EIATTR_MIN_STACK_SIZE
	.align		4
.L_1:
        /*000c*/ 	.byte	0x04, 0x12
        /*000e*/ 	.short	(.L_3 - .L_2)
	.align		4
.L_2:
        /*0010*/ 	.word	index@(triton_poi_fused_cat_0)
        /*0014*/ 	.word	0x00000000


	//----- nvinfo : EIATTR_FRAME_SIZE
	.align		4
.L_3:
        /*0018*/ 	.byte	0x04, 0x11
        /*001a*/ 	.short	(.L_5 - .L_4)
	.align		4
.L_4:
        /*001c*/ 	.word	index@(triton_poi_fused_cat_0)
        /*0020*/ 	.word	0x00000000


	//----- nvinfo : EIATTR_MIN_STACK_SIZE
	.align		4
.L_5:
        /*0024*/ 	.byte	0x04, 0x12
        /*0026*/ 	.short	(.L_7 - .L_6)
	.align		4
.L_6:
        /*0028*/ 	.word	index@(triton_poi_fused_cat_0)
        /*002c*/ 	.word	0x00000000
.L_7:


//--------------------- .nv.info.triton_poi_fused_cat_0 --------------------------
	.section	.nv.info.triton_poi_fused_cat_0,"",@"SHT_CUDA_INFO"
	.sectionflags	@""
	.align	4


	//----- nvinfo : EIATTR_CUDA_API_VERSION
	.align		4
        /*0000*/ 	.byte	0x04, 0x37
        /*0002*/ 	.short	(.L_9 - .L_8)
.L_8:
        /*0004*/ 	.word	0x0000007c


	//----- nvinfo : EIATTR_KPARAM_INFO
	.align		4
.L_9:
        /*0008*/ 	.byte	0x04, 0x17
        /*000a*/ 	.short	(.L_11 - .L_10)
.L_10:
        /*000c*/ 	.word	0x00000000
        /*0010*/ 	.short	0x0002
        /*0012*/ 	.short	0x0010
        /*0014*/ 	.byte	0x00, 0xf0, 0x11, 0x00


	//----- nvinfo : EIATTR_KPARAM_INFO
	.align		4
.L_11:
        /*0018*/ 	.byte	0x04, 0x17
        /*001a*/ 	.short	(.L_13 - .L_12)
.L_12:
        /*001c*/ 	.word	0x00000000
        /*0020*/ 	.short	0x0001
        /*0022*/ 	.short	0x0008
        /*0024*/ 	.byte	0x00, 0xf4, 0x21, 0x00


	//----- nvinfo : EIATTR_KPARAM_INFO
	.align		4
.L_13:
        /*0028*/ 	.byte	0x04, 0x17
        /*002a*/ 	.short	(.L_15 - .L_14)
.L_14:
        /*002c*/ 	.word	0x00000000
        /*0030*/ 	.short	0x0000
        /*0032*/ 	.short	0x0000
        /*0034*/ 	.byte	0x00, 0xf4, 0x21, 0x00


	//----- nvinfo : EIATTR_SPARSE_MMA_MASK
	.align		4
.L_15:
        /*0038*/ 	.byte	0x03, 0x50
        /*003a*/ 	.short	0x0000


	//----- nvinfo : EIATTR_MAXREG_COUNT
	.align		4
        /*003c*/ 	.byte	0x03, 0x1b
        /*003e*/ 	.short	0x00ff


	//----- nvinfo : EIATTR_EXIT_INSTR_OFFSETS
	.align		4
        /*0040*/ 	.byte	0x04, 0x1c
        /*0042*/ 	.short	(.L_17 - .L_16)


	//   ....[0]....
.L_16:
        /*0044*/ 	.word	0x00000340


	//   ....[1]....
        /*0048*/ 	.word	0x00000360


	//----- nvinfo : EIATTR_REQNTID
	.align		4
.L_17:
        /*004c*/ 	.byte	0x04, 0x10
        /*004e*/ 	.short	(.L_19 - .L_18)
.L_18:
        /*0050*/ 	.word	0x00000080
        /*0054*/ 	.word	0x00000001
        /*0058*/ 	.word	0x00000001


	//----- nvinfo : EIATTR_CBANK_PARAM_SIZE
	.align		4
.L_19:
        /*005c*/ 	.byte	0x03, 0x19
        /*005e*/ 	.short	0x0014


	//----- nvinfo : EIATTR_PARAM_CBANK
	.align		4
        /*0060*/ 	.byte	0x04, 0x0a
        /*0062*/ 	.short	(.L_21 - .L_20)
	.align		4
.L_20:
        /*0064*/ 	.word	index@(.nv.constant0.triton_poi_fused_cat_0)
        /*0068*/ 	.short	0x0210
        /*006a*/ 	.short	0x0014


	//----- nvinfo : EIATTR_SW_WAR
	.align		4
.L_21:
        /*006c*/ 	.byte	0x04, 0x36
        /*006e*/ 	.short	(.L_23 - .L_22)
.L_22:
        /*0070*/ 	.word	0x00000008
.L_23:


//--------------------- .nv.callgraph             --------------------------
	.section	.nv.callgraph,"",@"SHT_CUDA_CALLGRAPH"
	.align	4
	.sectionentsize	8
	.align		4
        /*0000*/ 	.word	0x00000000
	.align		4
        /*0004*/ 	.word	0xffffffff
	.align		4
        /*0008*/ 	.word	0x00000000
	.align		4
        /*000c*/ 	.word	0xfffffffe
	.align		4
        /*0010*/ 	.word	0x00000000
	.align		4
        /*0014*/ 	.word	0xfffffffd
	.align		4
        /*0018*/ 	.word	0x00000000
	.align		4
        /*001c*/ 	.word	0xfffffffc


//--------------------- .text.triton_poi_fused_cat_0 --------------------------
	.section	.text.triton_poi_fused_cat_0,"ax",@progbits
	.align	128
        .global         triton_poi_fused_cat_0
        .type           triton_poi_fused_cat_0,@function
        .size           triton_poi_fused_cat_0,(.L_x_1 - triton_poi_fused_cat_0)
        .other          triton_poi_fused_cat_0,@"STO_CUDA_ENTRY STV_DEFAULT"
triton_poi_fused_cat_0:
.text.triton_poi_fused_cat_0:
[----:B------:R-:W0:Y:S02]  /*0000*/  LDC R1, c[0x0][0x28] ;  /* 0x00000a00ff017b82 */ /* 0x000e240000000800 */
[----:B------:R-:W1:Y:S01]  /*0010*/  S2R R0, SR_TID.X ;  /* 0x0000000000007919 */ /* 0x000e620000002100 */
[----:B------:R-:W-:Y:S01]  /*0020*/  ULDC.64 UR4, c[0x0][0x208] ;  /* 0x0000820000047ab9 */ /* 0x000fe20000000a00 */
[----:B------:R-:W2:Y:S01]  /*0030*/  S2R R5, SR_CTAID.X ;  /* 0x0000000000057919 */ /* 0x000ea20000002500 */
[----:B-1----:R-:W-:Y:S01]  /*0040*/  IMAD.SHL.U32 R0, R0, 0x2, RZ ;  /* 0x0000000200007824 */ /* 0x002fe200078e00ff */
[----:B--2---:R-:W-:-:S04]  /*0050*/  SHF.R.S32.HI R3, RZ, 0x17, R5 ;  /* 0x00000017ff037819 */ /* 0x004fc80000011405 */
[----:B------:R-:W-:Y:S02]  /*0060*/  LOP3.LUT R0, R0, 0xfe, RZ, 0xc0, !PT ;  /* 0x000000fe00007812 */ /* 0x000fe400078ec0ff */
[----:B------:R-:W-:-:S03]  /*0070*/  SGXT R3, R3, 0x1 ;  /* 0x000000010303781a */ /* 0x000fc60000000200 */
[----:B------:R-:W-:-:S05]  /*0080*/  IMAD R0, R5, 0x100, R0 ;  /* 0x0000010005007824 */ /* 0x000fca00078e0200 */
[-C--:B------:R-:W-:Y:S02]  /*0090*/  LEA.HI R3, R3, R0.reuse, RZ, 0x2 ;  /* 0x0000000003037211 */ /* 0x080fe400078f10ff */
[----:B------:R-:W-:Y:S02]  /*00a0*/  SHF.R.S32.HI R7, RZ, 0x1f, R0 ;  /* 0x0000001fff077819 */ /* 0x000fe40000011400 */
[--C-:B------:R-:W-:Y:S02]  /*00b0*/  SHF.R.S32.HI R4, RZ, 0x2, R3.reuse ;  /* 0x00000002ff047819 */ /* 0x100fe40000011403 */
[----:B------:R-:W-:Y:S02]  /*00c0*/  SHF.R.S32.HI R3, RZ, 0x1f, R3 ;  /* 0x0000001fff037819 */ /* 0x000fe40000011403 */
[----:B------:R-:W-:Y:S02]  /*00d0*/  LEA.HI R7, R7, R0, RZ, 0x6 ;  /* 0x0000000007077211 */ /* 0x000fe400078f30ff */
[----:B------:R-:W-:-:S02]  /*00e0*/  LEA.HI R5, R3, R4, RZ, 0x4 ;  /* 0x0000000403057211 */ /* 0x000fc400078f20ff */
[----:B------:R-:W1:Y:S01]  /*00f0*/  LDC.64 R2, c[0x0][0x210] ;  /* 0x00008400ff027b82 */ /* 0x000e620000000a00 */
[----:B------:R-:W-:Y:S02]  /*0100*/  LOP3.LUT R9, R7, 0xffffffc0, RZ, 0xc0, !PT ;  /* 0xffffffc007097812 */ /* 0x000fe400078ec0ff */
[----:B------:R-:W-:Y:S02]  /*0110*/  LOP3.LUT R5, R5, 0xfffffff0, RZ, 0xc0, !PT ;  /* 0xfffffff005057812 */ /* 0x000fe400078ec0ff */
[----:B------:R-:W-:-:S03]  /*0120*/  SHF.R.S32.HI R7, RZ, 0x6, R7 ;  /* 0x00000006ff077819 */ /* 0x000fc60000011407 */
[----:B------:R-:W-:Y:S02]  /*0130*/  IMAD.IADD R5, R4, 0x1, -R5 ;  /* 0x0000000104057824 */ /* 0x000fe400078e0a05 */
[----:B------:R-:W-:-:S03]  /*0140*/  IMAD.IADD R4, R0, 0x1, -R9 ;  /* 0x0000000100047824 */ /* 0x000fc600078e0a09 */
[----:B------:R-:W-:Y:S01]  /*0150*/  LOP3.LUT R8, R5, 0xfffffffc, RZ, 0xc0, !PT ;  /* 0xfffffffc05087812 */ /* 0x000fe200078ec0ff */
[----:B------:R-:W-:-:S03]  /*0160*/  IMAD R7, R7, 0x10, R4 ;  /* 0x0000001007077824 */ /* 0x000fc600078e0204 */
[----:B------:R-:W-:-:S04]  /*0170*/  ISETP.NE.AND P0, PT, R8, 0x8, PT ;  /* 0x000000080800780c */ /* 0x000fc80003f05270 */
[----:B------:R-:W-:Y:S01]  /*0180*/  ISETP.LT.AND P6, PT, R0, 0x100, !P0 ;  /* 0x000001000000780c */ /* 0x000fe200047c1270 */
[----:B-1----:R-:W-:Y:S01]  /*0190*/  IMAD.WIDE R2, R7, 0x4, R2 ;  /* 0x0000000407027825 */ /* 0x002fe200078e0202 */
[----:B------:R-:W-:-:S11]  /*01a0*/  CS2R R6, SRZ ;  /* 0x0000000000067805 */ /* 0x000fd6000001ff00 */
[----:B------:R-:W2:Y:S01]  /*01b0*/  @P6 LDG.E.64 R6, desc[UR4][R2.64+0x180] ;  /* 0x0001800402066981 */ /* 0x000ea2000c1e1b00 */
[----:B------:R-:W-:Y:S02]  /*01c0*/  ISETP.GE.AND P1, PT, R0, 0x100, PT ;  /* 0x000001000000780c */ /* 0x000fe40003f26270 */
[----:B------:R-:W-:Y:S02]  /*01d0*/  CS2R R12, SRZ ;  /* 0x00000000000c7805 */ /* 0x000fe4000001ff00 */
[----:B------:R-:W-:Y:S02]  /*01e0*/  ISETP.NE.AND P2, PT, R8, 0x4, PT ;  /* 0x000000040800780c */ /* 0x000fe40003f45270 */
[----:B------:R-:W-:Y:S02]  /*01f0*/  CS2R R8, SRZ ;  /* 0x0000000000087805 */ /* 0x000fe4000001ff00 */
[C---:B------:R-:W-:Y:S02]  /*0200*/  ISETP.GT.AND P4, PT, R5.reuse, 0xb, !P1 ;  /* 0x0000000b0500780c */ /* 0x040fe40004f84270 */
[----:B------:R-:W-:-:S02]  /*0210*/  ISETP.GE.AND P3, PT, R5, 0x4, PT ;  /* 0x000000040500780c */ /* 0x000fc40003f66270 */
[----:B------:R-:W-:Y:S01]  /*0220*/  ISETP.LT.AND P5, PT, R0, 0x100, !P2 ;  /* 0x000001000000780c */ /* 0x000fe200057a1270 */
[----:B------:R-:W1:Y:S08]  /*0230*/  LDC.64 R4, c[0x0][0x218] ;  /* 0x00008600ff047b82 */ /* 0x000e700000000a00 */
[----:B------:R-:W3:Y:S04]  /*0240*/  @P4 LDG.E.64 R12, desc[UR4][R2.64+0x240] ;  /* 0x00024004020c4981 */ /* 0x000ee8000c1e1b00 */
[----:B------:R-:W4:Y:S01]  /*0250*/  @P5 LDG.E.64 R8, desc[UR4][R2.64+0xc0] ;  /* 0x0000c00402085981 */ /* 0x000f22000c1e1b00 */
[----:B--2---:R-:W-:-:S02]  /*0260*/  SEL R10, R6, RZ, P6 ;  /* 0x000000ff060a7207 */ /* 0x004fc40003000000 */
[----:B------:R-:W-:Y:S02]  /*0270*/  SEL R11, R7, RZ, P6 ;  /* 0x000000ff070b7207 */ /* 0x000fe40003000000 */
[----:B------:R-:W-:Y:S02]  /*0280*/  CS2R R6, SRZ ;  /* 0x0000000000067805 */ /* 0x000fe4000001ff00 */
[----:B------:R-:W-:-:S13]  /*0290*/  ISETP.LT.AND P6, PT, R0, 0x100, !P3 ;  /* 0x000001000000780c */ /* 0x000fda0005fc1270 */
[----:B------:R-:W2:Y:S01]  /*02a0*/  @P6 LDG.E.64 R6, desc[UR4][R2.64] ;  /* 0x0000000402066981 */ /* 0x000ea2000c1e1b00 */
[----:B---3--:R-:W-:Y:S02]  /*02b0*/  @P0 SEL R11, R13, RZ, P4 ;  /* 0x000000ff0d0b0207 */ /* 0x008fe40002000000 */
[----:B------:R-:W-:Y:S02]  /*02c0*/  @P0 SEL R10, R12, RZ, P4 ;  /* 0x000000ff0c0a0207 */ /* 0x000fe40002000000 */
[----:B----4-:R-:W-:Y:S02]  /*02d0*/  SEL R13, R8, RZ, P5 ;  /* 0x000000ff080d7207 */ /* 0x010fe40002800000 */
[----:B------:R-:W-:Y:S01]  /*02e0*/  SEL R8, R9, RZ, P5 ;  /* 0x000000ff09087207 */ /* 0x000fe20002800000 */
[----:B-1----:R-:W-:Y:S01]  /*02f0*/  IMAD.WIDE R4, R0, 0x4, R4 ;  /* 0x0000000400047825 */ /* 0x002fe200078e0204 */
[----:B--2---:R-:W-:Y:S02]  /*0300*/  SEL R6, R6, RZ, P6 ;  /* 0x000000ff06067207 */ /* 0x004fe40003000000 */
[----:B------:R-:W-:-:S02]  /*0310*/  SEL R7, R7, RZ, P6 ;  /* 0x000000ff07077207 */ /* 0x000fc40003000000 */
[----:B------:R-:W-:Y:S02]  /*0320*/  @P3 SEL R6, R13, R10, !P2 ;  /* 0x0000000a0d063207 */ /* 0x000fe40005000000 */
[----:B------:R-:W-:Y:S01]  /*0330*/  @P3 SEL R7, R8, R11, !P2 ;  /* 0x0000000b08073207 */ /* 0x000fe20005000000 */
[----:B------:R-:W-:Y:S06]  /*0340*/  @P1 EXIT ;  /* 0x000000000000194d */ /* 0x000fec0003800000 */
[----:B------:R-:W-:Y:S01]  /*0350*/  STG.E.64 desc[UR4][R4.64], R6 ;  /* 0x0000000604007986 */ /* 0x000fe2000c101b04 */
[----:B------:R-:W-:Y:S05]  /*0360*/  EXIT ;  /* 0x000000000000794d */ /* 0x000fea0003800000 */
.L_x_0:
[----:B------:R-:W-:-:S00]  /*0370*/  BRA `(.L_x_0) ;  /* 0xfffffffc00fc7947 */ /* 0x000fc0000383ffff */
[----:B------:R-:W-:-:S00]  /*0380*/  NOP ;  /* 0x0000000000007918 */ /* 0x000fc00000000000 */
[----:B------:R-:W-:-:S00]  /*0390*/  NOP ;  /* 0x0000000000007918 */ /* 0x000fc00000000000 */
[----:B------:R-:W-:-:S00]  /*03a0*/  NOP ;  /* 0x0000000000007918 */ /* 0x000fc00000000000 */
[----:B------:R-:W-:-:S00]  /*03b0*/  NOP ;  /* 0x0000000000007918 */ /* 0x000fc00000000000 */
[----:B------:R-:W-:-:S00]  /*03c0*/  NOP ;  /* 0x0000000000007918 */ /* 0x000fc00000000000 */
[----:B------:R-:W-:-:S00]  /*03d0*/  NOP ;  /* 0x0000000000007918 */ /* 0x000fc00000000000 */
[----:B------:R-:W-:-:S00]  /*03e0*/  NOP ;  /* 0x0000000000007918 */ /* 0x000fc00000000000 */
[----:B------:R-:W-:-:S00]  /*03f0*/  NOP ;  /* 0x0000000000007918 */ /* 0x000fc00000000000 */
.L_x_1:


//--------------------- .nv.constant0.triton_poi_fused_cat_0 --------------------------
	.section	.nv.constant0.triton_poi_fused_cat_0,"a",@progbits
	.sectionflags	@""
	.align	4
.nv.constant0.triton_poi_fused_cat_0:
	.zero		548
